	.headerflags	@"EF_CUDA_TEXMODE_UNIFIED EF_CUDA_64BIT_ADDRESS EF_CUDA_ACCELERATORS EF_CUDA_SM90 EF_CUDA_VIRTUAL_SM(EF_CUDA_SM90)"
	.elftype	@"ET_EXEC"


//--------------------- .nv.info                  --------------------------
	.section	.nv.info,"",@"SHT_CUDA_INFO"
	.align	4


	//----- nvinfo : EIATTR_REGCOUNT
	.align		4
        /*0000*/ 	.byte	0x04, 0x2f
        /*0002*/ 	.short	(.L_1 - .L_0)
	.align		4
.L_0:
        /*0004*/ 	.word	index@(triton_poi_fused_convolution_13)
        /*0008*/ 	.word	0x0000000c


	//----- nvinfo : EIATTR_MIN_STACK_SIZE
	.align		4
.L_1:
        /*000c*/ 	.byte	0x04, 0x12
        /*000e*/ 	.short	(.L_3 - .L_2)
	.align		4
.L_2:
        /*0010*/ 	.word	index@(triton_poi_fused_convolution_13)
        /*0014*/ 	.word	0x00000000


	//----- nvinfo : EIATTR_FRAME_SIZE
	.align		4
.L_3:
        /*0018*/ 	.byte	0x04, 0x11
        /*001a*/ 	.short	(.L_5 - .L_4)
	.align		4
.L_4:
        /*001c*/ 	.word	index@(triton_poi_fused_convolution_13)
        /*0020*/ 	.word	0x00000000


	//----- nvinfo : EIATTR_MIN_STACK_SIZE
	.align		4
.L_5:
        /*0024*/ 	.byte	0x04, 0x12
        /*0026*/ 	.short	(.L_7 - .L_6)
	.align		4
.L_6:
        /*0028*/ 	.word	index@(triton_poi_fused_convolution_13)
        /*002c*/ 	.word	0x00000000
.L_7:


//--------------------- .nv.info.triton_poi_fused_convolution_13 --------------------------
	.section	.nv.info.triton_poi_fused_convolution_13,"",@"SHT_CUDA_INFO"
	.sectionflags	@""
	.align	4


	//----- nvinfo : EIATTR_CUDA_API_VERSION
	.align		4
        /*0000*/ 	.byte	0x04, 0x37
        /*0002*/ 	.short	(.L_9 - .L_8)
.L_8:
        /*0004*/ 	.word	0x0000007c


	//----- nvinfo : EIATTR_KPARAM_INFO
	.align		4
.L_9:
        /*0008*/ 	.byte	0x04, 0x17
        /*000a*/ 	.short	(.L_11 - .L_10)
.L_10:
        /*000c*/ 	.word	0x00000000
        /*0010*/ 	.short	0x0002
        /*0012*/ 	.short	0x0010
        /*0014*/ 	.byte	0x00, 0xf0, 0x11, 0x00


	//----- nvinfo : EIATTR_KPARAM_INFO
	.align		4
.L_11:
        /*0018*/ 	.byte	0x04, 0x17
        /*001a*/ 	.short	(.L_13 - .L_12)
.L_12:
        /*001c*/ 	.word	0x00000000
        /*0020*/ 	.short	0x0001
        /*0022*/ 	.short	0x0008
        /*0024*/ 	.byte	0x00, 0xf4, 0x21, 0x00


	//----- nvinfo : EIATTR_KPARAM_INFO
	.align		4
.L_13:
        /*0028*/ 	.byte	0x04, 0x17
        /*002a*/ 	.short	(.L_15 - .L_14)
.L_14:
        /*002c*/ 	.word	0x00000000
        /*0030*/ 	.short	0x0000
        /*0032*/ 	.short	0x0000
        /*0034*/ 	.byte	0x00, 0xf4, 0x21, 0x00


	//----- nvinfo : EIATTR_SPARSE_MMA_MASK
	.align		4
.L_15:
        /*0038*/ 	.byte	0x03, 0x50
        /*003a*/ 	.short	0x0000


	//----- nvinfo : EIATTR_MAXREG_COUNT
	.align		4
        /*003c*/ 	.byte	0x03, 0x1b
        /*003e*/ 	.short	0x00ff


	//----- nvinfo : EIATTR_EXIT_INSTR_OFFSETS
	.align		4
        /*0040*/ 	.byte	0x04, 0x1c
        /*0042*/ 	.short	(.L_17 - .L_16)


	//   ....[0]....
.L_16:
        /*0044*/ 	.word	0x00000180


	//----- nvinfo : EIATTR_REQNTID
	.align		4
.L_17:
        /*0048*/ 	.byte	0x04, 0x10
        /*004a*/ 	.short	(.L_19 - .L_18)
.L_18:
        /*004c*/ 	.word	0x00000080
        /*0050*/ 	.word	0x00000001
        /*0054*/ 	.word	0x00000001


	//----- nvinfo : EIATTR_CBANK_PARAM_SIZE
	.align		4
.L_19:
        /*0058*/ 	.byte	0x03, 0x19
        /*005a*/ 	.short	0x0014


	//----- nvinfo : EIATTR_PARAM_CBANK
	.align		4
        /*005c*/ 	.byte	0x04, 0x0a
        /*005e*/ 	.short	(.L_21 - .L_20)
	.align		4
.L_20:
        /*0060*/ 	.word	index@(.nv.constant0.triton_poi_fused_convolution_13)
        /*0064*/ 	.short	0x0210
        /*0066*/ 	.short	0x0014


	//----- nvinfo : EIATTR_SW_WAR
	.align		4
.L_21:
        /*0068*/ 	.byte	0x04, 0x36
        /*006a*/ 	.short	(.L_23 - .L_22)
.L_22:
        /*006c*/ 	.word	0x00000008
.L_23:


//--------------------- .nv.callgraph             --------------------------
	.section	.nv.callgraph,"",@"SHT_CUDA_CALLGRAPH"
	.align	4
	.sectionentsize	8
	.align		4
        /*0000*/ 	.word	0x00000000
	.align		4
        /*0004*/ 	.word	0xffffffff
	.align		4
        /*0008*/ 	.word	0x00000000
	.align		4
        /*000c*/ 	.word	0xfffffffe
	.align		4
        /*0010*/ 	.word	0x00000000
	.align		4
        /*0014*/ 	.word	0xfffffffd
	.align		4
        /*0018*/ 	.word	0x00000000
	.align		4
        /*001c*/ 	.word	0xfffffffc


//--------------------- .text.triton_poi_fused_convolution_13 --------------------------
	.section	.text.triton_poi_fused_convolution_13,"ax",@progbits
	.align	128
        .global         triton_poi_fused_convolution_13
        .type           triton_poi_fused_convolution_13,@function
        .size           triton_poi_fused_convolution_13,(.L_x_1 - triton_poi_fused_convolution_13)
        .other          triton_poi_fused_convolution_13,@"STO_CUDA_ENTRY STV_DEFAULT"
triton_poi_fused_convolution_13:
.text.triton_poi_fused_convolution_13:
[----:B------:R-:W-:Y:S01]  /*0000*/  LDC R1, c[0x0][0x28] ;  /* 0x00000a00ff017b82 */ /* 0x000fe20000000800 */
[----:B------:R-:W1:Y:S07]  /*0010*/  S2R R0, SR_TID.X ;  /* 0x0000000000007919 */ /* 0x000e6e0000002100 */
[----:B------:R-:W2:Y:S01]  /*0020*/  LDC.64 R4, c[0x0][0x218] ;  /* 0x00008600ff047b82 */ /* 0x000ea20000000a00 */
[----:B------:R-:W-:Y:S01]  /*0030*/  ULDC.64 UR4, c[0x0][0x208] ;  /* 0x0000820000047ab9 */ /* 0x000fe20000000a00 */
[----:B------:R-:W3:Y:S06]  /*0040*/  S2R R7, SR_CTAID.X ;  /* 0x0000000000077919 */ /* 0x000eec0000002500 */
[----:B------:R-:W4:Y:S01]  /*0050*/  LDC.64 R2, c[0x0][0x210] ;  /* 0x00008400ff027b82 */ /* 0x000f220000000a00 */
[----:B-1----:R-:W-:Y:S01]  /*0060*/  IMAD.SHL.U32 R0, R0, 0x2, RZ ;  /* 0x0000000200007824 */ /* 0x002fe200078e00ff */
[----:B---3--:R-:W-:-:S04]  /*0070*/  SHF.R.S32.HI R6, RZ, 0x17, R7 ;  /* 0x00000017ff067819 */ /* 0x008fc80000011407 */
[----:B------:R-:W-:Y:S02]  /*0080*/  LOP3.LUT R0, R0, 0xfe, RZ, 0xc0, !PT ;  /* 0x000000fe00007812 */ /* 0x000fe400078ec0ff */
[----:B------:R-:W-:-:S03]  /*0090*/  SGXT R6, R6, 0x1 ;  /* 0x000000010606781a */ /* 0x000fc60000000200 */
[----:B------:R-:W-:-:S04]  /*00a0*/  IMAD R7, R7, 0x100, R0 ;  /* 0x0000010007077824 */ /* 0x000fc800078e0200 */
[----:B----4-:R-:W-:Y:S01]  /*00b0*/  IMAD.WIDE R2, R7, 0x4, R2 ;  /* 0x0000000407027825 */ /* 0x010fe200078e0202 */
[----:B------:R-:W-:-:S04]  /*00c0*/  LEA.HI R6, R6, R7, RZ, 0x2 ;  /* 0x0000000706067211 */ /* 0x000fc800078f10ff */
[--C-:B------:R-:W-:Y:S02]  /*00d0*/  SHF.R.S32.HI R0, RZ, 0x2, R6.reuse ;  /* 0x00000002ff007819 */ /* 0x100fe40000011406 */
[----:B------:R-:W-:Y:S02]  /*00e0*/  SHF.R.S32.HI R9, RZ, 0x1f, R6 ;  /* 0x0000001fff097819 */ /* 0x000fe40000011406 */
[----:B------:R-:W3:Y:S02]  /*00f0*/  LDG.E.64 R6, desc[UR4][R2.64] ;  /* 0x0000000402067981 */ /* 0x000ee4000c1e1b00 */
[----:B------:R-:W-:-:S04]  /*0100*/  LEA.HI R9, R9, R0, RZ, 0x8 ;  /* 0x0000000009097211 */ /* 0x000fc800078f40ff */
[----:B------:R-:W-:-:S05]  /*0110*/  LOP3.LUT R9, R9, 0xffffff00, RZ, 0xc0, !PT ;  /* 0xffffff0009097812 */ /* 0x000fca00078ec0ff */
[----:B------:R-:W-:-:S04]  /*0120*/  IMAD.IADD R9, R0, 0x1, -R9 ;  /* 0x0000000100097824 */ /* 0x000fc800078e0a09 */
[----:B--2---:R-:W-:-:S06]  /*0130*/  IMAD.WIDE R4, R9, 0x4, R4 ;  /* 0x0000000409047825 */ /* 0x004fcc00078e0204 */
[----:B------:R-:W3:Y:S02]  /*0140*/  LDG.E.EL R4, desc[UR4][R4.64] ;  /* 0x0000000404047981 */ /* 0x000ee4000c2e1900 */
[--C-:B---3--:R-:W-:Y:S01]  /*0150*/  FADD R6, R6, R4.reuse ;  /* 0x0000000406067221 */ /* 0x108fe20000000000 */
[----:B------:R-:W-:-:S05]  /*0160*/  FADD R7, R7, R4 ;  /* 0x0000000407077221 */ /* 0x000fca0000000000 */
[----:B------:R-:W-:Y:S01]  /*0170*/  STG.E.64 desc[UR4][R2.64], R6 ;  /* 0x0000000602007986 */ /* 0x000fe2000c101b04 */
[----:B------:R-:W-:Y:S05]  /*0180*/  EXIT ;  /* 0x000000000000794d */ /* 0x000fea0003800000 */
.L_x_0:
[----:B------:R-:W-:-:S00]  /*0190*/  BRA `(.L_x_0) ;  /* 0xfffffffc00fc7947 */ /* 0x000fc0000383ffff */
[----:B------:R-:W-:-:S00]  /*01a0*/  NOP ;  /* 0x0000000000007918 */ /* 0x000fc00000000000 */
        /* <DEDUP_REMOVED lines=13> */
.L_x_1:


//--------------------- .nv.constant0.triton_poi_fused_convolution_13 --------------------------
	.section	.nv.constant0.triton_poi_fused_convolution_13,"a",@progbits
	.sectionflags	@""
	.align	4
.nv.constant0.triton_poi_fused_convolution_13:
	.zero		548
